//
// Generated by NVIDIA NVVM Compiler
//
// Compiler Build ID: CL-36424714
// Cuda compilation tools, release 13.0, V13.0.88
// Based on NVVM 20.0.0
//

.version 9.0
.target sm_100
.address_size 64

	// .globl	_Z4funcPfPiS_S0_S0_

.visible .entry _Z4funcPfPiS_S0_S0_(
	.param .u64 .ptr .align 1 _Z4funcPfPiS_S0_S0__param_0,
	.param .u64 .ptr .align 1 _Z4funcPfPiS_S0_S0__param_1,
	.param .u64 .ptr .align 1 _Z4funcPfPiS_S0_S0__param_2,
	.param .u64 .ptr .align 1 _Z4funcPfPiS_S0_S0__param_3,
	.param .u64 .ptr .align 1 _Z4funcPfPiS_S0_S0__param_4
)
{
	.reg .pred 	%p<2>;
	.reg .b32 	%r<13>;
	.reg .b32 	%f<3>;
	.reg .b64 	%rd<22>;

	ld.param.u64 	%rd2, [_Z4funcPfPiS_S0_S0__param_0];
	ld.param.u64 	%rd3, [_Z4funcPfPiS_S0_S0__param_1];
	ld.param.u64 	%rd4, [_Z4funcPfPiS_S0_S0__param_2];
	ld.param.u64 	%rd5, [_Z4funcPfPiS_S0_S0__param_3];
	ld.param.u64 	%rd6, [_Z4funcPfPiS_S0_S0__param_4];
	cvta.to.global.u64 	%rd1, %rd6;
	mov.u32 	%r3, %ctaid.x;
	mul.wide.u32 	%rd7, %r3, 4;
	add.s64 	%rd8, %rd1, %rd7;
	ld.global.u32 	%r4, [%rd8+4];
	ld.global.u32 	%r1, [%rd8];
	sub.s32 	%r5, %r4, %r1;
	mov.u32 	%r2, %tid.x;
	setp.ge.u32 	%p1, %r2, %r5;
	@%p1 bra 	$L__BB0_2;
	cvta.to.global.u64 	%rd9, %rd2;
	cvta.to.global.u64 	%rd10, %rd3;
	cvta.to.global.u64 	%rd11, %rd4;
	cvta.to.global.u64 	%rd12, %rd5;
	add.s32 	%r6, %r1, %r2;
	mul.wide.s32 	%rd13, %r6, 4;
	add.s64 	%rd14, %rd9, %rd13;
	ld.global.f32 	%f1, [%rd14];
	add.s64 	%rd15, %rd10, %rd13;
	ld.global.u32 	%r7, [%rd15];
	cvt.rn.f32.s32 	%f2, %r1;
	mul.wide.s32 	%rd16, %r7, 4;
	add.s64 	%rd17, %rd1, %rd16;
	ld.global.u32 	%r8, [%rd17];
	mul.wide.s32 	%rd18, %r8, 4;
	add.s64 	%rd19, %rd11, %rd18;
	st.global.f32 	[%rd19], %f2;
	cvt.rzi.s32.f32 	%r9, %f1;
	ld.global.u32 	%r10, [%rd17];
	mul.wide.s32 	%rd20, %r10, 4;
	add.s64 	%rd21, %rd12, %rd20;
	st.global.u32 	[%rd21], %r9;
	ld.global.u32 	%r11, [%rd17];
	add.s32 	%r12, %r11, 1;
	st.global.u32 	[%rd17], %r12;
$L__BB0_2:
	ret;

}


// ===== COMPILED SASS (sm_100) =====

	.target	sm_100

	.elftype	@"ET_EXEC"


//--------------------- .note.nv.tkinfo           --------------------------
	.section	.note.nv.tkinfo,"",@"SHT_NOTE"
	.sectionflags	@"SHF_NOTE_NV_TKINFO"
	.tkinfo
        /*0018*/ 	.word	0x00000002
        /*0030*/ 	.string	""
        /*0030*/ 	.string	"ptxas"
        /*0030*/ 	.string	"Cuda compilation tools, release 13.0, V13.0.88"
        /*0030*/ 	.string	"Build cuda_13.0.r13.0/compiler.36424714_0"
        /*0030*/ 	.string	"-arch sm_100 -m 64 "



//--------------------- .note.nv.cuinfo           --------------------------
	.section	.note.nv.cuinfo,"",@"SHT_NOTE"
	.sectionflags	@"SHF_NOTE_NV_CUINFO"
        /*0018*/ 	.short	0x0002
        /*001a*/ 	.short	0x0064
        /*001c*/ 	.short	0x0082
	.zero		2


//--------------------- .nv.info                  --------------------------
	.section	.nv.info,"",@"SHT_CUDA_INFO"
	.align	4


	//----- nvinfo : EIATTR_REGCOUNT
	.align		4
        /*0000*/ 	.byte	0x04, 0x2f
        /*0002*/ 	.short	(.L_1 - .L_0)
	.align		4
.L_0:
        /*0004*/ 	.word	index@(_Z4funcPfPiS_S0_S0_)
        /*0008*/ 	.word	0x00000012


	//----- nvinfo : EIATTR_FRAME_SIZE
	.align		4
.L_1:
        /*000c*/ 	.byte	0x04, 0x11
        /*000e*/ 	.short	(.L_3 - .L_2)
	.align		4
.L_2:
        /*0010*/ 	.word	index@(_Z4funcPfPiS_S0_S0_)
        /*0014*/ 	.word	0x00000000


	//----- nvinfo : EIATTR_MIN_STACK_SIZE
	.align		4
.L_3:
        /*0018*/ 	.byte	0x04, 0x12
        /*001a*/ 	.short	(.L_5 - .L_4)
	.align		4
.L_4:
        /*001c*/ 	.word	index@(_Z4funcPfPiS_S0_S0_)
        /*0020*/ 	.word	0x00000000
.L_5:


//--------------------- .nv.compat                --------------------------
	.section	.nv.compat,"",@"SHT_CUDA_COMPAT_INFO"
	.align	4
        /*0000*/ 	.byte	0x02, 0x09, 0x00, 0x00, 0x02, 0x02, 0x01, 0x00, 0x02, 0x05, 0x05, 0x00, 0x03, 0x07, 0x01, 0x01
        /*0010*/ 	.byte	0x02, 0x03, 0x00, 0x00, 0x02, 0x06, 0x01, 0x00, 0x04, 0x0b, 0x08, 0x00, 0x09, 0x00, 0x00, 0x00
        /*0020*/ 	.byte	0x00, 0x00, 0x00, 0x00


//--------------------- .nv.info._Z4funcPfPiS_S0_S0_ --------------------------
	.section	.nv.info._Z4funcPfPiS_S0_S0_,"",@"SHT_CUDA_INFO"
	.sectionflags	@""
	.align	4


	//----- nvinfo : EIATTR_CUDA_API_VERSION
	.align		4
        /*0000*/ 	.byte	0x04, 0x37
        /*0002*/ 	.short	(.L_7 - .L_6)
.L_6:
        /*0004*/ 	.word	0x00000082


	//----- nvinfo : EIATTR_KPARAM_INFO
	.align		4
.L_7:
        /*0008*/ 	.byte	0x04, 0x17
        /*000a*/ 	.short	(.L_9 - .L_8)
.L_8:
        /*000c*/ 	.word	0x00000000
        /*0010*/ 	.short	0x0004
        /*0012*/ 	.short	0x0020
        /*0014*/ 	.byte	0x00, 0xf5, 0x21, 0x00


	//----- nvinfo : EIATTR_KPARAM_INFO
	.align		4
.L_9:
        /*0018*/ 	.byte	0x04, 0x17
        /*001a*/ 	.short	(.L_11 - .L_10)
.L_10:
        /*001c*/ 	.word	0x00000000
        /*0020*/ 	.short	0x0003
        /*0022*/ 	.short	0x0018
        /*0024*/ 	.byte	0x00, 0xf5, 0x21, 0x00


	//----- nvinfo : EIATTR_KPARAM_INFO
	.align		4
.L_11:
        /*0028*/ 	.byte	0x04, 0x17
        /*002a*/ 	.short	(.L_13 - .L_12)
.L_12:
        /*002c*/ 	.word	0x00000000
        /*0030*/ 	.short	0x0002
        /*0032*/ 	.short	0x0010
        /*0034*/ 	.byte	0x00, 0xf5, 0x21, 0x00


	//----- nvinfo : EIATTR_KPARAM_INFO
	.align		4
.L_13:
        /*0038*/ 	.byte	0x04, 0x17
        /*003a*/ 	.short	(.L_15 - .L_14)
.L_14:
        /*003c*/ 	.word	0x00000000
        /*0040*/ 	.short	0x0001
        /*0042*/ 	.short	0x0008
        /*0044*/ 	.byte	0x00, 0xf5, 0x21, 0x00


	//----- nvinfo : EIATTR_KPARAM_INFO
	.align		4
.L_15:
        /*0048*/ 	.byte	0x04, 0x17
        /*004a*/ 	.short	(.L_17 - .L_16)
.L_16:
        /*004c*/ 	.word	0x00000000
        /*0050*/ 	.short	0x0000
        /*0052*/ 	.short	0x0000
        /*0054*/ 	.byte	0x00, 0xf5, 0x21, 0x00


	//----- nvinfo : EIATTR_SPARSE_MMA_MASK
	.align		4
.L_17:
        /*0058*/ 	.byte	0x03, 0x50
        /*005a*/ 	.short	0x0000


	//----- nvinfo : EIATTR_MAXREG_COUNT
	.align		4
        /*005c*/ 	.byte	0x03, 0x1b
        /*005e*/ 	.short	0x00ff


	//----- nvinfo : EIATTR_MERCURY_ISA_VERSION
	.align		4
        /*0060*/ 	.byte	0x03, 0x5f
        /*0062*/ 	.short	0x0101


	//----- nvinfo : EIATTR_VRC_CTA_INIT_COUNT
	.align		4
        /*0064*/ 	.byte	0x02, 0x4a
	.zero		1
	.zero		1


	//----- nvinfo : EIATTR_EXIT_INSTR_OFFSETS
	.align		4
        /*0068*/ 	.byte	0x04, 0x1c
        /*006a*/ 	.short	(.L_19 - .L_18)


	//   ....[0]....
.L_18:
        /*006c*/ 	.word	0x000000a0


	//   ....[1]....
        /*0070*/ 	.word	0x00000200


	//----- nvinfo : EIATTR_CBANK_PARAM_SIZE
	.align		4
.L_19:
        /*0074*/ 	.byte	0x03, 0x19
        /*0076*/ 	.short	0x0028


	//----- nvinfo : EIATTR_PARAM_CBANK
	.align		4
        /*0078*/ 	.byte	0x04, 0x0a
        /*007a*/ 	.short	(.L_21 - .L_20)
	.align		4
.L_20:
        /*007c*/ 	.word	index@(.nv.constant0._Z4funcPfPiS_S0_S0_)
        /*0080*/ 	.short	0x0380
        /*0082*/ 	.short	0x0028


	//----- nvinfo : EIATTR_SW_WAR
	.align		4
.L_21:
        /*0084*/ 	.byte	0x04, 0x36
        /*0086*/ 	.short	(.L_23 - .L_22)
.L_22:
        /*0088*/ 	.word	0x00000008
.L_23:


//--------------------- .nv.callgraph             --------------------------
	.section	.nv.callgraph,"",@"SHT_CUDA_CALLGRAPH"
	.align	4
	.sectionentsize	8
	.align		4
        /*0000*/ 	.word	0x00000000
	.align		4
        /*0004*/ 	.word	0xffffffff
	.align		4
        /*0008*/ 	.word	0x00000000
	.align		4
        /*000c*/ 	.word	0xfffffffe
	.align		4
        /*0010*/ 	.word	0x00000000
	.align		4
        /*0014*/ 	.word	0xfffffffd
	.align		4
        /*0018*/ 	.word	0x00000000
	.align		4
        /*001c*/ 	.word	0xfffffffc


//--------------------- .text._Z4funcPfPiS_S0_S0_ --------------------------
	.section	.text._Z4funcPfPiS_S0_S0_,"ax",@progbits
	.align	128
        .global         _Z4funcPfPiS_S0_S0_
        .type           _Z4funcPfPiS_S0_S0_,@function
        .size           _Z4funcPfPiS_S0_S0_,(.L_x_1 - _Z4funcPfPiS_S0_S0_)
        .other          _Z4funcPfPiS_S0_S0_,@"STO_CUDA_ENTRY STV_DEFAULT"
_Z4funcPfPiS_S0_S0_:
.text._Z4funcPfPiS_S0_S0_:
[----:B------:R-:W-:Y:S01]  /*0000*/  LDC R1, c[0x0][0x37c] ;  /* 0x0000df00ff017b82 */ /* 0x000fe20000000800 */
[----:B------:R-:W0:Y:S07]  /*0010*/  S2R R3, SR_CTAID.X ;  /* 0x0000000000037919 */ /* 0x000e2e0000002500 */
[----:B------:R-:W0:Y:S01]  /*0020*/  LDC.64 R4, c[0x0][0x3a0] ;  /* 0x0000e800ff047b82 */ /* 0x000e220000000a00 */
[----:B------:R-:W1:Y:S01]  /*0030*/  LDCU.64 UR4, c[0x0][0x358] ;  /* 0x00006b00ff0477ac */ /* 0x000e620008000a00 */
[----:B0-----:R-:W-:-:S05]  /*0040*/  IMAD.WIDE.U32 R2, R3, 0x4, R4 ;  /* 0x0000000403027825 */ /* 0x001fca00078e0004 */
[----:B-1----:R-:W2:Y:S04]  /*0050*/  LDG.E R0, desc[UR4][R2.64+0x4] ;  /* 0x0000040402007981 */ /* 0x002ea8000c1e1900 */
[----:B------:R-:W2:Y:S01]  /*0060*/  LDG.E R11, desc[UR4][R2.64] ;  /* 0x00000004020b7981 */ /* 0x000ea2000c1e1900 */
[----:B------:R-:W0:Y:S01]  /*0070*/  S2R R13, SR_TID.X ;  /* 0x00000000000d7919 */ /* 0x000e220000002100 */
[----:B--2---:R-:W-:-:S04]  /*0080*/  IADD3 R0, PT, PT, R0, -R11, RZ ;  /* 0x8000000b00007210 */ /* 0x004fc80007ffe0ff */
[----:B0-----:R-:W-:-:S13]  /*0090*/  ISETP.GE.U32.AND P0, PT, R13, R0, PT ;  /* 0x000000000d00720c */ /* 0x001fda0003f06070 */
[----:B------:R-:W-:Y:S05]  /*00a0*/  @P0 EXIT ;  /* 0x000000000000094d */ /* 0x000fea0003800000 */
[----:B------:R-:W0:Y:S01]  /*00b0*/  LDC.64 R6, c[0x0][0x388] ;  /* 0x0000e200ff067b82 */ /* 0x000e220000000a00 */
[----:B------:R-:W-:-:S07]  /*00c0*/  IADD3 R13, PT, PT, R11, R13, RZ ;  /* 0x0000000d0b0d7210 */ /* 0x000fce0007ffe0ff */
[----:B------:R-:W1:Y:S01]  /*00d0*/  LDC.64 R8, c[0x0][0x390] ;  /* 0x0000e400ff087b82 */ /* 0x000e620000000a00 */
[----:B0-----:R-:W-:-:S05]  /*00e0*/  IMAD.WIDE R6, R13, 0x4, R6 ;  /* 0x000000040d067825 */ /* 0x001fca00078e0206 */
[----:B------:R0:W2:Y:S01]  /*00f0*/  LDG.E R3, desc[UR4][R6.64] ;  /* 0x0000000406037981 */ /* 0x0000a2000c1e1900 */
[----:B------:R-:W-:Y:S01]  /*0100*/  I2FP.F32.S32 R11, R11 ;  /* 0x0000000b000b7245 */ /* 0x000fe20000201400 */
[----:B0-----:R-:W0:Y:S01]  /*0110*/  LDC.64 R6, c[0x0][0x398] ;  /* 0x0000e600ff067b82 */ /* 0x001e220000000a00 */
[----:B--2---:R-:W-:-:S07]  /*0120*/  IMAD.WIDE R2, R3, 0x4, R4 ;  /* 0x0000000403027825 */ /* 0x004fce00078e0204 */
[----:B------:R-:W2:Y:S01]  /*0130*/  LDC.64 R4, c[0x0][0x380] ;  /* 0x0000e000ff047b82 */ /* 0x000ea20000000a00 */
[----:B------:R-:W1:Y:S01]  /*0140*/  LDG.E R15, desc[UR4][R2.64] ;  /* 0x00000004020f7981 */ /* 0x000e62000c1e1900 */
[----:B--2---:R-:W-:-:S06]  /*0150*/  IMAD.WIDE R4, R13, 0x4, R4 ;  /* 0x000000040d047825 */ /* 0x004fcc00078e0204 */
[----:B------:R-:W2:Y:S01]  /*0160*/  LDG.E R4, desc[UR4][R4.64] ;  /* 0x0000000404047981 */ /* 0x000ea2000c1e1900 */
[----:B-1----:R-:W-:-:S05]  /*0170*/  IMAD.WIDE R8, R15, 0x4, R8 ;  /* 0x000000040f087825 */ /* 0x002fca00078e0208 */
[----:B------:R-:W-:Y:S04]  /*0180*/  STG.E desc[UR4][R8.64], R11 ;  /* 0x0000000b08007986 */ /* 0x000fe8000c101904 */
[----:B------:R-:W0:Y:S01]  /*0190*/  LDG.E R15, desc[UR4][R2.64] ;  /* 0x00000004020f7981 */ /* 0x000e22000c1e1900 */
[----:B--2---:R-:W1:Y:S01]  /*01a0*/  F2I.TRUNC.NTZ R13, R4 ;  /* 0x00000004000d7305 */ /* 0x004e62000020f100 */
[----:B0-----:R-:W-:-:S05]  /*01b0*/  IMAD.WIDE R6, R15, 0x4, R6 ;  /* 0x000000040f067825 */ /* 0x001fca00078e0206 */
[----:B-1----:R-:W-:Y:S04]  /*01c0*/  STG.E desc[UR4][R6.64], R13 ;  /* 0x0000000d06007986 */ /* 0x002fe8000c101904 */
[----:B------:R-:W2:Y:S02]  /*01d0*/  LDG.E R0, desc[UR4][R2.64] ;  /* 0x0000000402007981 */ /* 0x000ea4000c1e1900 */
[----:B--2---:R-:W-:-:S05]  /*01e0*/  IADD3 R15, PT, PT, R0, 0x1, RZ ;  /* 0x00000001000f7810 */ /* 0x004fca0007ffe0ff */
[----:B------:R-:W-:Y:S01]  /*01f0*/  STG.E desc[UR4][R2.64], R15 ;  /* 0x0000000f02007986 */ /* 0x000fe2000c101904 */
[----:B------:R-:W-:Y:S05]  /*0200*/  EXIT ;  /* 0x000000000000794d */ /* 0x000fea0003800000 */
.L_x_0:
[----:B------:R-:W-:-:S00]  /*0210*/  BRA `(.L_x_0) ;  /* 0xfffffffc00fc7947 */ /* 0x000fc0000383ffff */
[----:B------:R-:W-:-:S00]  /*0220*/  NOP ;  /* 0x0000000000007918 */ /* 0x000fc00000000000 */
        /* <DEDUP_REMOVED lines=13> */
.L_x_1:


//--------------------- .nv.shared.reserved.0     --------------------------
	.section	.nv.shared.reserved.0,"aw",@nobits
	.weak		__nv_reservedSMEM_offset_0_alias
	.size		__nv_reservedSMEM_offset_0_alias, 0, 64
	.other		__nv_reservedSMEM_offset_0_alias,@"STO_CUDA_RESERVED_SHARED STV_DEFAULT"
__nv_reservedSMEM_offset_0_alias:
	.zero		0
	.zero		64


//--------------------- .nv.constant0._Z4funcPfPiS_S0_S0_ --------------------------
	.section	.nv.constant0._Z4funcPfPiS_S0_S0_,"a",@progbits
	.sectionflags	@""
	.align	4
.nv.constant0._Z4funcPfPiS_S0_S0_:
	.zero		936


//--------------------- SYMBOLS --------------------------

	.type		.nv.reservedSmem.offset0,@object
	.size		.nv.reservedSmem.offset0,0x4
